	.headerflags	@"EF_CUDA_TEXMODE_UNIFIED EF_CUDA_64BIT_ADDRESS EF_CUDA_ACCELERATORS EF_CUDA_SM90 EF_CUDA_VIRTUAL_SM(EF_CUDA_SM90)"
	.elftype	@"ET_EXEC"


//--------------------- .nv.info                  --------------------------
	.section	.nv.info,"",@"SHT_CUDA_INFO"
	.align	4


	//----- nvinfo : EIATTR_REGCOUNT
	.align		4
        /*0000*/ 	.byte	0x04, 0x2f
        /*0002*/ 	.short	(.L_1 - .L_0)
	.align		4
.L_0:
        /*0004*/ 	.word	index@(triton_poi_fused_convolution_max_pool2d_with_indices_relu_17)
        /*0008*/ 	.word	0x00000016


	//----- nvinfo : EIATTR_MIN_STACK_SIZE
	.align		4
.L_1:
        /*000c*/ 	.byte	0x04, 0x12
        /*000e*/ 	.short	(.L_3 - .L_2)
	.align		4
.L_2:
        /*0010*/ 	.word	index@(triton_poi_fused_convolution_max_pool2d_with_indices_relu_17)
        /*0014*/ 	.word	0x00000000


	//----- nvinfo : EIATTR_FRAME_SIZE
	.align		4
.L_3:
        /*0018*/ 	.byte	0x04, 0x11
        /*001a*/ 	.short	(.L_5 - .L_4)
	.align		4
.L_4:
        /*001c*/ 	.word	index@(triton_poi_fused_convolution_max_pool2d_with_indices_relu_17)
        /*0020*/ 	.word	0x00000000


	//----- nvinfo : EIATTR_MIN_STACK_SIZE
	.align		4
.L_5:
        /*0024*/ 	.byte	0x04, 0x12
        /*0026*/ 	.short	(.L_7 - .L_6)
	.align		4
.L_6:
        /*0028*/ 	.word	index@(triton_poi_fused_convolution_max_pool2d_with_indices_relu_17)
        /*002c*/ 	.word	0x00000000
.L_7:


//--------------------- .nv.info.triton_poi_fused_convolution_max_pool2d_with_indices_relu_17 --------------------------
	.section	.nv.info.triton_poi_fused_convolution_max_pool2d_with_indices_relu_17,"",@"SHT_CUDA_INFO"
	.sectionflags	@""
	.align	4


	//----- nvinfo : EIATTR_CUDA_API_VERSION
	.align		4
        /*0000*/ 	.byte	0x04, 0x37
        /*0002*/ 	.short	(.L_9 - .L_8)
.L_8:
        /*0004*/ 	.word	0x0000007c


	//----- nvinfo : EIATTR_KPARAM_INFO
	.align		4
.L_9:
        /*0008*/ 	.byte	0x04, 0x17
        /*000a*/ 	.short	(.L_11 - .L_10)
.L_10:
        /*000c*/ 	.word	0x00000000
        /*0010*/ 	.short	0x0002
        /*0012*/ 	.short	0x0010
        /*0014*/ 	.byte	0x00, 0xf0, 0x11, 0x00


	//----- nvinfo : EIATTR_KPARAM_INFO
	.align		4
.L_11:
        /*0018*/ 	.byte	0x04, 0x17
        /*001a*/ 	.short	(.L_13 - .L_12)
.L_12:
        /*001c*/ 	.word	0x00000000
        /*0020*/ 	.short	0x0001
        /*0022*/ 	.short	0x0008
        /*0024*/ 	.byte	0x00, 0xf4, 0x21, 0x00


	//----- nvinfo : EIATTR_KPARAM_INFO
	.align		4
.L_13:
        /*0028*/ 	.byte	0x04, 0x17
        /*002a*/ 	.short	(.L_15 - .L_14)
.L_14:
        /*002c*/ 	.word	0x00000000
        /*0030*/ 	.short	0x0000
        /*0032*/ 	.short	0x0000
        /*0034*/ 	.byte	0x00, 0xf4, 0x21, 0x00


	//----- nvinfo : EIATTR_SPARSE_MMA_MASK
	.align		4
.L_15:
        /*0038*/ 	.byte	0x03, 0x50
        /*003a*/ 	.short	0x0000


	//----- nvinfo : EIATTR_MAXREG_COUNT
	.align		4
        /*003c*/ 	.byte	0x03, 0x1b
        /*003e*/ 	.short	0x00ff


	//----- nvinfo : EIATTR_EXIT_INSTR_OFFSETS
	.align		4
        /*0040*/ 	.byte	0x04, 0x1c
        /*0042*/ 	.short	(.L_17 - .L_16)


	//   ....[0]....
.L_16:
        /*0044*/ 	.word	0x00000480


	//----- nvinfo : EIATTR_REQNTID
	.align		4
.L_17:
        /*0048*/ 	.byte	0x04, 0x10
        /*004a*/ 	.short	(.L_19 - .L_18)
.L_18:
        /*004c*/ 	.word	0x00000080
        /*0050*/ 	.word	0x00000001
        /*0054*/ 	.word	0x00000001


	//----- nvinfo : EIATTR_CBANK_PARAM_SIZE
	.align		4
.L_19:
        /*0058*/ 	.byte	0x03, 0x19
        /*005a*/ 	.short	0x0014


	//----- nvinfo : EIATTR_PARAM_CBANK
	.align		4
        /*005c*/ 	.byte	0x04, 0x0a
        /*005e*/ 	.short	(.L_21 - .L_20)
	.align		4
.L_20:
        /*0060*/ 	.word	index@(.nv.constant0.triton_poi_fused_convolution_max_pool2d_with_indices_relu_17)
        /*0064*/ 	.short	0x0210
        /*0066*/ 	.short	0x0014


	//----- nvinfo : EIATTR_SW_WAR
	.align		4
.L_21:
        /*0068*/ 	.byte	0x04, 0x36
        /*006a*/ 	.short	(.L_23 - .L_22)
.L_22:
        /*006c*/ 	.word	0x00000008
.L_23:


//--------------------- .nv.callgraph             --------------------------
	.section	.nv.callgraph,"",@"SHT_CUDA_CALLGRAPH"
	.align	4
	.sectionentsize	8
	.align		4
        /*0000*/ 	.word	0x00000000
	.align		4
        /*0004*/ 	.word	0xffffffff
	.align		4
        /*0008*/ 	.word	0x00000000
	.align		4
        /*000c*/ 	.word	0xfffffffe
	.align		4
        /*0010*/ 	.word	0x00000000
	.align		4
        /*0014*/ 	.word	0xfffffffd
	.align		4
        /*0018*/ 	.word	0x00000000
	.align		4
        /*001c*/ 	.word	0xfffffffc


//--------------------- .text.triton_poi_fused_convolution_max_pool2d_with_indices_relu_17 --------------------------
	.section	.text.triton_poi_fused_convolution_max_pool2d_with_indices_relu_17,"ax",@progbits
	.align	128
        .global         triton_poi_fused_convolution_max_pool2d_with_indices_relu_17
        .type           triton_poi_fused_convolution_max_pool2d_with_indices_relu_17,@function
        .size           triton_poi_fused_convolution_max_pool2d_with_indices_relu_17,(.L_x_1 - triton_poi_fused_convolution_max_pool2d_with_indices_relu_17)
        .other          triton_poi_fused_convolution_max_pool2d_with_indices_relu_17,@"STO_CUDA_ENTRY STV_DEFAULT"
triton_poi_fused_convolution_max_pool2d_with_indices_relu_17:
.text.triton_poi_fused_convolution_max_pool2d_with_indices_relu_17:
[----:B------:R-:W-:Y:S01]  /*0000*/  LDC R1, c[0x0][0x28] ;  /* 0x00000a00ff017b82 */ /* 0x000fe20000000800 */
[----:B------:R-:W1:Y:S01]  /*0010*/  S2R R0, SR_TID.X ;  /* 0x0000000000007919 */ /* 0x000e620000002100 */
[----:B------:R-:W-:Y:S01]  /*0020*/  ULDC.64 UR4, c[0x0][0x208] ;  /* 0x0000820000047ab9 */ /* 0x000fe20000000a00 */
[----:B------:R-:W2:Y:S01]  /*0030*/  S2R R3, SR_CTAID.X ;  /* 0x0000000000037919 */ /* 0x000ea20000002500 */
[----:B-1----:R-:W-:Y:S01]  /*0040*/  IMAD.SHL.U32 R0, R0, 0x4, RZ ;  /* 0x0000000400007824 */ /* 0x002fe200078e00ff */
[----:B--2---:R-:W-:-:S04]  /*0050*/  SHF.R.S32.HI R5, RZ, 0x16, R3 ;  /* 0x00000016ff057819 */ /* 0x004fc80000011403 */
[----:B------:R-:W-:Y:S02]  /*0060*/  LOP3.LUT R0, R0, 0x1fc, RZ, 0xc0, !PT ;  /* 0x000001fc00007812 */ /* 0x000fe400078ec0ff */
[----:B------:R-:W-:-:S03]  /*0070*/  SGXT R5, R5, 0x1 ;  /* 0x000000010505781a */ /* 0x000fc60000000200 */
[----:B------:R-:W-:-:S05]  /*0080*/  IMAD R0, R3, 0x200, R0 ;  /* 0x0000020003007824 */ /* 0x000fca00078e0200 */
[----:B------:R-:W-:Y:S02]  /*0090*/  SHF.R.S32.HI R3, RZ, 0x1f, R0 ;  /* 0x0000001fff037819 */ /* 0x000fe40000011400 */
[-C--:B------:R-:W-:Y:S02]  /*00a0*/  LEA.HI R6, R5, R0.reuse, RZ, 0xb ;  /* 0x0000000005067211 */ /* 0x080fe400078f58ff */
[----:B------:R-:W-:Y:S02]  /*00b0*/  LEA.HI R4, R3, R0, RZ, 0x8 ;  /* 0x0000000003047211 */ /* 0x000fe400078f40ff */
[----:B------:R-:W1:Y:S01]  /*00c0*/  LDC.64 R2, c[0x0][0x210] ;  /* 0x00008400ff027b82 */ /* 0x000e620000000a00 */
[----:B------:R-:W-:Y:S01]  /*00d0*/  IMAD.SHL.U32 R7, R6, 0x4, RZ ;  /* 0x0000000406077824 */ /* 0x000fe200078e00ff */
[----:B------:R-:W-:-:S04]  /*00e0*/  SHF.R.S32.HI R5, RZ, 0x8, R4 ;  /* 0x00000008ff057819 */ /* 0x000fc80000011404 */
[----:B------:R-:W-:Y:S02]  /*00f0*/  LEA.HI R6, R5, R5, RZ, 0x3 ;  /* 0x0000000505067211 */ /* 0x000fe400078f18ff */
[----:B------:R-:W-:Y:S02]  /*0100*/  LOP3.LUT R8, R7, 0xffffe000, RZ, 0xc0, !PT ;  /* 0xffffe00007087812 */ /* 0x000fe400078ec0ff */
[----:B------:R-:W-:Y:S02]  /*0110*/  LOP3.LUT R7, R4, 0xffffff00, RZ, 0xc0, !PT ;  /* 0xffffff0004077812 */ /* 0x000fe400078ec0ff */
[----:B------:R-:W-:Y:S02]  /*0120*/  LOP3.LUT R6, R6, 0x7ffff8, RZ, 0xc0, !PT ;  /* 0x007ffff806067812 */ /* 0x000fe400078ec0ff */
[----:B------:R-:W-:-:S03]  /*0130*/  IADD3 R7, R8, R0, -R7 ;  /* 0x0000000008077210 */ /* 0x000fc60007ffe807 */
[----:B------:R-:W-:-:S04]  /*0140*/  IMAD.IADD R6, R5, 0x1, -R6 ;  /* 0x0000000105067824 */ /* 0x000fc800078e0a06 */
[----:B------:R-:W-:-:S04]  /*0150*/  IMAD R17, R6, 0x200, R7 ;  /* 0x0000020006117824 */ /* 0x000fc800078e0207 */
[C---:B------:R-:W-:Y:S02]  /*0160*/  VIADD R9, R17.reuse, 0x100 ;  /* 0x0000010011097836 */ /* 0x040fe40000000000 */
[----:B-1----:R-:W-:-:S04]  /*0170*/  IMAD.WIDE R4, R17, 0x4, R2 ;  /* 0x0000000411047825 */ /* 0x002fc800078e0202 */
[----:B------:R-:W-:Y:S02]  /*0180*/  IMAD.WIDE R8, R9, 0x4, R2 ;  /* 0x0000000409087825 */ /* 0x000fe400078e0202 */
[----:B------:R-:W2:Y:S04]  /*0190*/  LDG.E.128 R4, desc[UR4][R4.64] ;  /* 0x0000000404047981 */ /* 0x000ea8000c1e1d00 */
[----:B------:R-:W2:Y:S01]  /*01a0*/  LDG.E.128 R8, desc[UR4][R8.64] ;  /* 0x0000000408087981 */ /* 0x000ea2000c1e1d00 */
[----:B------:R-:W-:-:S04]  /*01b0*/  VIADD R13, R17, 0x1000 ;  /* 0x00001000110d7836 */ /* 0x000fc80000000000 */
[----:B------:R-:W-:-:S06]  /*01c0*/  IMAD.WIDE R12, R13, 0x4, R2 ;  /* 0x000000040d0c7825 */ /* 0x000fcc00078e0202 */
[----:B------:R-:W3:Y:S01]  /*01d0*/  LDG.E.128 R12, desc[UR4][R12.64] ;  /* 0x000000040c0c7981 */ /* 0x000ee2000c1e1d00 */
[----:B------:R-:W-:-:S04]  /*01e0*/  VIADD R17, R17, 0x1100 ;  /* 0x0000110011117836 */ /* 0x000fc80000000000 */
[----:B------:R-:W-:-:S05]  /*01f0*/  IMAD.WIDE R2, R17, 0x4, R2 ;  /* 0x0000000411027825 */ /* 0x000fca00078e0202 */
[----:B------:R1:W4:Y:S02]  /*0200*/  LDG.E.128 R16, desc[UR4][R2.64] ;  /* 0x0000000402107981 */ /* 0x000324000c1e1d00 */
[----:B-1----:R-:W1:Y:S02]  /*0210*/  LDC.64 R2, c[0x0][0x218] ;  /* 0x00008600ff027b82 */ /* 0x002e640000000a00 */
[----:B-1----:R-:W-:Y:S01]  /*0220*/  IMAD.WIDE R2, R0, 0x4, R2 ;  /* 0x0000000400027825 */ /* 0x002fe200078e0202 */
[----:B--2---:R-:W-:Y:S02]  /*0230*/  FSETP.GT.AND P0, PT, R8, R4, PT ;  /* 0x000000040800720b */ /* 0x004fe40003f04000 */
[----:B------:R-:W-:Y:S02]  /*0240*/  FSETP.GT.AND P3, PT, R9, R5, PT ;  /* 0x000000050900720b */ /* 0x000fe40003f64000 */
[----:B------:R-:W-:Y:S02]  /*0250*/  FSETP.GT.AND P2, PT, R10, R6, PT ;  /* 0x000000060a00720b */ /* 0x000fe40003f44000 */
[----:B------:R-:W-:-:S02]  /*0260*/  FSETP.NAN.AND P1, PT, R8, R8, PT ;  /* 0x000000080800720b */ /* 0x000fc40003f28000 */
[----:B------:R-:W-:Y:S02]  /*0270*/  FSETP.NAN.AND P4, PT, R9, R9, PT ;  /* 0x000000090900720b */ /* 0x000fe40003f88000 */
[----:B------:R-:W-:-:S03]  /*0280*/  FSETP.NAN.AND P5, PT, R10, R10, PT ;  /* 0x0000000a0a00720b */ /* 0x000fc60003fa8000 */
[----:B------:R-:W-:Y:S02]  /*0290*/  @!P0 FSEL R8, R8, R4, P1 ;  /* 0x0000000408088208 */ /* 0x000fe40000800000 */
[----:B---3--:R-:W-:Y:S02]  /*02a0*/  FSETP.NAN.AND P0, PT, R12, R12, PT ;  /* 0x0000000c0c00720b */ /* 0x008fe40003f08000 */
[----:B------:R-:W-:Y:S02]  /*02b0*/  FSETP.GT.AND P1, PT, R11, R7, PT ;  /* 0x000000070b00720b */ /* 0x000fe40003f24000 */
[----:B------:R-:W-:Y:S02]  /*02c0*/  @!P3 FSEL R9, R9, R5, P4 ;  /* 0x000000050909b208 */ /* 0x000fe40002000000 */
[----:B------:R-:W-:Y:S02]  /*02d0*/  @!P2 FSEL R10, R10, R6, P5 ;  /* 0x000000060a0aa208 */ /* 0x000fe40002800000 */
[----:B------:R-:W-:-:S02]  /*02e0*/  FSETP.NAN.AND P2, PT, R13, R13, PT ;  /* 0x0000000d0d00720b */ /* 0x000fc40003f48000 */
[----:B------:R-:W-:Y:S02]  /*02f0*/  FSETP.NAN.AND P3, PT, R14, R14, PT ;  /* 0x0000000e0e00720b */ /* 0x000fe40003f68000 */
[----:B------:R-:W-:Y:S02]  /*0300*/  FSETP.GEU.AND P5, PT, R8, R12, PT ;  /* 0x0000000c0800720b */ /* 0x000fe40003fae000 */
[----:B------:R-:W-:Y:S02]  /*0310*/  FSETP.NAN.AND P4, PT, R11, R11, PT ;  /* 0x0000000b0b00720b */ /* 0x000fe40003f88000 */
[----:B------:R-:W-:Y:S02]  /*0320*/  @!P0 FSEL R12, R12, R8, !P5 ;  /* 0x000000080c0c8208 */ /* 0x000fe40006800000 */
[----:B------:R-:W-:Y:S02]  /*0330*/  FSETP.NAN.AND P0, PT, R15, R15, PT ;  /* 0x0000000f0f00720b */ /* 0x000fe40003f08000 */
[----:B------:R-:W-:-:S02]  /*0340*/  @!P1 FSEL R11, R11, R7, P4 ;  /* 0x000000070b0b9208 */ /* 0x000fc40002000000 */
[----:B----4-:R-:W-:Y:S02]  /*0350*/  FSETP.NAN.AND P1, PT, R16, R16, PT ;  /* 0x000000101000720b */ /* 0x010fe40003f28000 */
[----:B------:R-:W-:Y:S02]  /*0360*/  FSETP.GEU.AND P4, PT, R9, R13, PT ;  /* 0x0000000d0900720b */ /* 0x000fe40003f8e000 */
[----:B------:R-:W-:Y:S02]  /*0370*/  FSETP.GEU.AND P5, PT, R10, R14, PT ;  /* 0x0000000e0a00720b */ /* 0x000fe40003fae000 */
[----:B------:R-:W-:Y:S02]  /*0380*/  @!P2 FSEL R13, R13, R9, !P4 ;  /* 0x000000090d0da208 */ /* 0x000fe40006000000 */
[----:B------:R-:W-:Y:S02]  /*0390*/  @!P3 FSEL R14, R14, R10, !P5 ;  /* 0x0000000a0e0eb208 */ /* 0x000fe40006800000 */
[----:B------:R-:W-:-:S02]  /*03a0*/  FSETP.NAN.AND P2, PT, R17, R17, PT ;  /* 0x000000111100720b */ /* 0x000fc40003f48000 */
[----:B------:R-:W-:Y:S02]  /*03b0*/  FSETP.NAN.AND P4, PT, R18, R18, PT ;  /* 0x000000121200720b */ /* 0x000fe40003f88000 */
[----:B------:R-:W-:Y:S02]  /*03c0*/  FSETP.NAN.AND P3, PT, R19, R19, PT ;  /* 0x000000131300720b */ /* 0x000fe40003f68000 */
[----:B------:R-:W-:Y:S02]  /*03d0*/  FSETP.GEU.AND P5, PT, R11, R15, PT ;  /* 0x0000000f0b00720b */ /* 0x000fe40003fae000 */
[----:B------:R-:W-:Y:S02]  /*03e0*/  FSETP.GEU.AND P6, PT, R12, R16, PT ;  /* 0x000000100c00720b */ /* 0x000fe40003fce000 */
[----:B------:R-:W-:Y:S02]  /*03f0*/  @!P0 FSEL R15, R15, R11, !P5 ;  /* 0x0000000b0f0f8208 */ /* 0x000fe40006800000 */
[----:B------:R-:W-:-:S02]  /*0400*/  @!P1 SEL R16, R16, R12, !P6 ;  /* 0x0000000c10109207 */ /* 0x000fc40007000000 */
[----:B------:R-:W-:Y:S02]  /*0410*/  FSETP.GEU.AND P0, PT, R13, R17, PT ;  /* 0x000000110d00720b */ /* 0x000fe40003f0e000 */
[----:B------:R-:W-:Y:S02]  /*0420*/  FSETP.GEU.AND P1, PT, R14, R18, PT ;  /* 0x000000120e00720b */ /* 0x000fe40003f2e000 */
[----:B------:R-:W-:Y:S02]  /*0430*/  FSETP.GEU.AND P5, PT, R15, R19, PT ;  /* 0x000000130f00720b */ /* 0x000fe40003fae000 */
[----:B------:R-:W-:Y:S02]  /*0440*/  @!P2 SEL R17, R17, R13, !P0 ;  /* 0x0000000d1111a207 */ /* 0x000fe40004000000 */
[----:B------:R-:W-:Y:S02]  /*0450*/  @!P4 SEL R18, R18, R14, !P1 ;  /* 0x0000000e1212c207 */ /* 0x000fe40004800000 */
[----:B------:R-:W-:-:S05]  /*0460*/  @!P3 SEL R19, R19, R15, !P5 ;  /* 0x0000000f1313b207 */ /* 0x000fca0006800000 */
[----:B------:R-:W-:Y:S01]  /*0470*/  STG.E.128 desc[UR4][R2.64], R16 ;  /* 0x0000001002007986 */ /* 0x000fe2000c101d04 */
[----:B------:R-:W-:Y:S05]  /*0480*/  EXIT ;  /* 0x000000000000794d */ /* 0x000fea0003800000 */
.L_x_0:
[----:B------:R-:W-:-:S00]  /*0490*/  BRA `(.L_x_0) ;  /* 0xfffffffc00fc7947 */ /* 0x000fc0000383ffff */
[----:B------:R-:W-:-:S00]  /*04a0*/  NOP ;  /* 0x0000000000007918 */ /* 0x000fc00000000000 */
        /* <DEDUP_REMOVED lines=13> */
.L_x_1:


//--------------------- .nv.constant0.triton_poi_fused_convolution_max_pool2d_with_indices_relu_17 --------------------------
	.section	.nv.constant0.triton_poi_fused_convolution_max_pool2d_with_indices_relu_17,"a",@progbits
	.sectionflags	@""
	.align	4
.nv.constant0.triton_poi_fused_convolution_max_pool2d_with_indices_relu_17:
	.zero		548
